//
// Generated by NVIDIA NVVM Compiler
//
// Compiler Build ID: CL-36424714
// Cuda compilation tools, release 13.0, V13.0.88
// Based on NVVM 20.0.0
//

.version 9.0
.target sm_100
.address_size 64

	// .globl	_Z11shadePixelsP5pixel

.visible .entry _Z11shadePixelsP5pixel(
	.param .u64 .ptr .align 1 _Z11shadePixelsP5pixel_param_0
)
{
	.reg .b32 	%r<7>;
	.reg .b32 	%f<12>;
	.reg .b64 	%rd<5>;

	ld.param.u64 	%rd1, [_Z11shadePixelsP5pixel_param_0];
	cvta.to.global.u64 	%rd2, %rd1;
	mov.u32 	%r1, %tid.x;
	mov.u32 	%r2, %ctaid.x;
	mov.u32 	%r3, %ntid.x;
	mad.lo.s32 	%r4, %r2, %r3, %r1;
	cvt.rn.f32.u32 	%f1, %r2;
	mov.u32 	%r5, %nctaid.x;
	cvt.rn.f32.u32 	%f2, %r5;
	div.rn.f32 	%f3, %f1, %f2;
	mov.f32 	%f4, 0f3F800000;
	sub.f32 	%f5, %f4, %f3;
	cvt.rn.f32.u32 	%f6, %r1;
	cvt.rn.f32.u32 	%f7, %r3;
	div.rn.f32 	%f8, %f6, %f7;
	sub.f32 	%f9, %f4, %f8;
	mul.wide.s32 	%rd3, %r4, 12;
	add.s64 	%rd4, %rd2, %rd3;
	mul.f32 	%f10, %f5, 0f437F0000;
	st.global.f32 	[%rd4], %f10;
	mul.f32 	%f11, %f9, 0f437F0000;
	st.global.f32 	[%rd4+4], %f11;
	mov.b32 	%r6, 1115619328;
	st.global.u32 	[%rd4+8], %r6;
	ret;

}


// ===== COMPILED SASS (sm_100) =====

	.target	sm_100

	.elftype	@"ET_EXEC"


//--------------------- .note.nv.tkinfo           --------------------------
	.section	.note.nv.tkinfo,"",@"SHT_NOTE"
	.sectionflags	@"SHF_NOTE_NV_TKINFO"
	.tkinfo
        /*0018*/ 	.word	0x00000002
        /*0030*/ 	.string	""
        /*0030*/ 	.string	"ptxas"
        /*0030*/ 	.string	"Cuda compilation tools, release 13.0, V13.0.88"
        /*0030*/ 	.string	"Build cuda_13.0.r13.0/compiler.36424714_0"
        /*0030*/ 	.string	"-arch sm_100 -m 64 "



//--------------------- .note.nv.cuinfo           --------------------------
	.section	.note.nv.cuinfo,"",@"SHT_NOTE"
	.sectionflags	@"SHF_NOTE_NV_CUINFO"
        /*0018*/ 	.short	0x0002
        /*001a*/ 	.short	0x0064
        /*001c*/ 	.short	0x0082
	.zero		2


//--------------------- .nv.info                  --------------------------
	.section	.nv.info,"",@"SHT_CUDA_INFO"
	.align	4


	//----- nvinfo : EIATTR_REGCOUNT
	.align		4
        /*0000*/ 	.byte	0x04, 0x2f
        /*0002*/ 	.short	(.L_1 - .L_0)
	.align		4
.L_0:
        /*0004*/ 	.word	index@(_Z11shadePixelsP5pixel)
        /*0008*/ 	.word	0x00000011


	//----- nvinfo : EIATTR_FRAME_SIZE
	.align		4
.L_1:
        /*000c*/ 	.byte	0x04, 0x11
        /*000e*/ 	.short	(.L_3 - .L_2)
	.align		4
.L_2:
        /*0010*/ 	.word	index@($__internal_0_$__cuda_sm3x_div_rn_noftz_f32_slowpath)
        /*0014*/ 	.word	0x00000000


	//----- nvinfo : EIATTR_FRAME_SIZE
	.align		4
.L_3:
        /*0018*/ 	.byte	0x04, 0x11
        /*001a*/ 	.short	(.L_5 - .L_4)
	.align		4
.L_4:
        /*001c*/ 	.word	index@(_Z11shadePixelsP5pixel)
        /*0020*/ 	.word	0x00000000


	//----- nvinfo : EIATTR_MIN_STACK_SIZE
	.align		4
.L_5:
        /*0024*/ 	.byte	0x04, 0x12
        /*0026*/ 	.short	(.L_7 - .L_6)
	.align		4
.L_6:
        /*0028*/ 	.word	index@(_Z11shadePixelsP5pixel)
        /*002c*/ 	.word	0x00000000
.L_7:


//--------------------- .nv.compat                --------------------------
	.section	.nv.compat,"",@"SHT_CUDA_COMPAT_INFO"
	.align	4
        /*0000*/ 	.byte	0x02, 0x09, 0x00, 0x00, 0x02, 0x02, 0x01, 0x00, 0x02, 0x05, 0x05, 0x00, 0x03, 0x07, 0x01, 0x01
        /*0010*/ 	.byte	0x02, 0x03, 0x00, 0x00, 0x02, 0x06, 0x01, 0x00, 0x04, 0x0b, 0x08, 0x00, 0x01, 0x00, 0x00, 0x00
        /*0020*/ 	.byte	0x00, 0x00, 0x00, 0x00


//--------------------- .nv.info._Z11shadePixelsP5pixel --------------------------
	.section	.nv.info._Z11shadePixelsP5pixel,"",@"SHT_CUDA_INFO"
	.sectionflags	@""
	.align	4


	//----- nvinfo : EIATTR_CUDA_API_VERSION
	.align		4
        /*0000*/ 	.byte	0x04, 0x37
        /*0002*/ 	.short	(.L_9 - .L_8)
.L_8:
        /*0004*/ 	.word	0x00000082


	//----- nvinfo : EIATTR_KPARAM_INFO
	.align		4
.L_9:
        /*0008*/ 	.byte	0x04, 0x17
        /*000a*/ 	.short	(.L_11 - .L_10)
.L_10:
        /*000c*/ 	.word	0x00000000
        /*0010*/ 	.short	0x0000
        /*0012*/ 	.short	0x0000
        /*0014*/ 	.byte	0x00, 0xf5, 0x21, 0x00


	//----- nvinfo : EIATTR_SPARSE_MMA_MASK
	.align		4
.L_11:
        /*0018*/ 	.byte	0x03, 0x50
        /*001a*/ 	.short	0x0000


	//----- nvinfo : EIATTR_MAXREG_COUNT
	.align		4
        /*001c*/ 	.byte	0x03, 0x1b
        /*001e*/ 	.short	0x00ff


	//----- nvinfo : EIATTR_MERCURY_ISA_VERSION
	.align		4
        /*0020*/ 	.byte	0x03, 0x5f
        /*0022*/ 	.short	0x0101


	//----- nvinfo : EIATTR_VRC_CTA_INIT_COUNT
	.align		4
        /*0024*/ 	.byte	0x02, 0x4a
	.zero		1
	.zero		1


	//----- nvinfo : EIATTR_EXIT_INSTR_OFFSETS
	.align		4
        /*0028*/ 	.byte	0x04, 0x1c
        /*002a*/ 	.short	(.L_13 - .L_12)


	//   ....[0]....
.L_12:
        /*002c*/ 	.word	0x000002d0


	//----- nvinfo : EIATTR_CRS_STACK_SIZE
	.align		4
.L_13:
        /*0030*/ 	.byte	0x04, 0x1e
        /*0032*/ 	.short	(.L_15 - .L_14)
.L_14:
        /*0034*/ 	.word	0x00000000


	//----- nvinfo : EIATTR_CBANK_PARAM_SIZE
	.align		4
.L_15:
        /*0038*/ 	.byte	0x03, 0x19
        /*003a*/ 	.short	0x0008


	//----- nvinfo : EIATTR_PARAM_CBANK
	.align		4
        /*003c*/ 	.byte	0x04, 0x0a
        /*003e*/ 	.short	(.L_17 - .L_16)
	.align		4
.L_16:
        /*0040*/ 	.word	index@(.nv.constant0._Z11shadePixelsP5pixel)
        /*0044*/ 	.short	0x0380
        /*0046*/ 	.short	0x0008


	//----- nvinfo : EIATTR_SW_WAR
	.align		4
.L_17:
        /*0048*/ 	.byte	0x04, 0x36
        /*004a*/ 	.short	(.L_19 - .L_18)
.L_18:
        /*004c*/ 	.word	0x00000008
.L_19:


//--------------------- .nv.callgraph             --------------------------
	.section	.nv.callgraph,"",@"SHT_CUDA_CALLGRAPH"
	.align	4
	.sectionentsize	8
	.align		4
        /*0000*/ 	.word	0x00000000
	.align		4
        /*0004*/ 	.word	0xffffffff
	.align		4
        /*0008*/ 	.word	0x00000000
	.align		4
        /*000c*/ 	.word	0xfffffffe
	.align		4
        /*0010*/ 	.word	0x00000000
	.align		4
        /*0014*/ 	.word	0xfffffffd
	.align		4
        /*0018*/ 	.word	0x00000000
	.align		4
        /*001c*/ 	.word	0xfffffffc


//--------------------- .text._Z11shadePixelsP5pixel --------------------------
	.section	.text._Z11shadePixelsP5pixel,"ax",@progbits
	.align	128
        .global         _Z11shadePixelsP5pixel
        .type           _Z11shadePixelsP5pixel,@function
        .size           _Z11shadePixelsP5pixel,(.L_x_15 - _Z11shadePixelsP5pixel)
        .other          _Z11shadePixelsP5pixel,@"STO_CUDA_ENTRY STV_DEFAULT"
_Z11shadePixelsP5pixel:
.text._Z11shadePixelsP5pixel:
[----:B------:R-:W-:Y:S08]  /*0000*/  LDC R1, c[0x0][0x37c] ;  /* 0x0000df00ff017b82 */ /* 0x000ff00000000800 */
[----:B------:R-:W0:Y:S01]  /*0010*/  LDC R5, c[0x0][0x360] ;  /* 0x0000d800ff057b82 */ /* 0x000e220000000800 */
[----:B------:R-:W1:Y:S01]  /*0020*/  LDCU UR5, c[0x0][0x370] ;  /* 0x00006e00ff0577ac */ /* 0x000e620008000800 */
[----:B------:R-:W0:Y:S06]  /*0030*/  S2R R4, SR_TID.X ;  /* 0x0000000000047919 */ /* 0x000e2c0000002100 */
[----:B------:R-:W2:Y:S01]  /*0040*/  S2UR UR4, SR_CTAID.X ;  /* 0x00000000000479c3 */ /* 0x000ea20000002500 */
[----:B-1----:R-:W-:-:S04]  /*0050*/  I2FP.F32.U32 R3, UR5 ;  /* 0x0000000500037c45 */ /* 0x002fc80008201000 */
[----:B------:R-:W1:Y:S01]  /*0060*/  MUFU.RCP R2, R3 ;  /* 0x0000000300027308 */ /* 0x000e620000001000 */
[----:B--2---:R-:W-:-:S07]  /*0070*/  I2FP.F32.U32 R0, UR4 ;  /* 0x0000000400007c45 */ /* 0x004fce0008201000 */
[----:B------:R-:W2:Y:S01]  /*0080*/  FCHK P0, R0, R3 ;  /* 0x0000000300007302 */ /* 0x000ea20000000000 */
[----:B-1----:R-:W-:-:S04]  /*0090*/  FFMA R7, -R3, R2, 1 ;  /* 0x3f80000003077423 */ /* 0x002fc80000000102 */
[----:B------:R-:W-:Y:S01]  /*00a0*/  FFMA R7, R2, R7, R2 ;  /* 0x0000000702077223 */ /* 0x000fe20000000002 */
[----:B0-----:R-:W-:-:S03]  /*00b0*/  IMAD R2, R5, UR4, R4 ;  /* 0x0000000405027c24 */ /* 0x001fc6000f8e0204 */
[----:B------:R-:W-:-:S04]  /*00c0*/  FFMA R6, R0, R7, RZ ;  /* 0x0000000700067223 */ /* 0x000fc800000000ff */
[----:B------:R-:W-:-:S04]  /*00d0*/  FFMA R8, -R3, R6, R0 ;  /* 0x0000000603087223 */ /* 0x000fc80000000100 */
[----:B------:R-:W-:Y:S01]  /*00e0*/  FFMA R6, R7, R8, R6 ;  /* 0x0000000807067223 */ /* 0x000fe20000000006 */
[----:B--2---:R-:W-:Y:S06]  /*00f0*/  @!P0 BRA `(.L_x_0) ;  /* 0x00000000000c8947 */ /* 0x004fec0003800000 */
[----:B------:R-:W-:-:S07]  /*0100*/  MOV R6, 0x120 ;  /* 0x0000012000067802 */ /* 0x000fce0000000f00 */
[----:B------:R-:W-:Y:S05]  /*0110*/  CALL.REL.NOINC `($__internal_0_$__cuda_sm3x_div_rn_noftz_f32_slowpath) ;  /* 0x0000000000707944 */ /* 0x000fea0003c00000 */
[----:B------:R-:W-:-:S07]  /*0120*/  IMAD.MOV.U32 R6, RZ, RZ, R0 ;  /* 0x000000ffff067224 */ /* 0x000fce00078e0000 */
.L_x_0:
[----:B------:R-:W-:Y:S01]  /*0130*/  I2FP.F32.U32 R3, R5 ;  /* 0x0000000500037245 */ /* 0x000fe20000201000 */
[----:B------:R-:W0:Y:S01]  /*0140*/  LDCU.64 UR4, c[0x0][0x358] ;  /* 0x00006b00ff0477ac */ /* 0x000e220008000a00 */
[----:B------:R-:W-:Y:S01]  /*0150*/  I2FP.F32.U32 R0, R4 ;  /* 0x0000000400007245 */ /* 0x000fe20000201000 */
[----:B------:R-:W-:Y:S01]  /*0160*/  BSSY.RECONVERGENT B0, `(.L_x_1) ;  /* 0x000000d000007945 */ /* 0x000fe20003800200 */
[----:B------:R-:W1:Y:S08]  /*0170*/  MUFU.RCP R8, R3 ;  /* 0x0000000300087308 */ /* 0x000e700000001000 */
[----:B------:R-:W2:Y:S01]  /*0180*/  FCHK P0, R0, R3 ;  /* 0x0000000300007302 */ /* 0x000ea20000000000 */
[----:B-1----:R-:W-:-:S04]  /*0190*/  FFMA R5, -R3, R8, 1 ;  /* 0x3f80000003057423 */ /* 0x002fc80000000108 */
[----:B------:R-:W-:-:S04]  /*01a0*/  FFMA R5, R8, R5, R8 ;  /* 0x0000000508057223 */ /* 0x000fc80000000008 */
[----:B------:R-:W-:-:S04]  /*01b0*/  FFMA R4, R0, R5, RZ ;  /* 0x0000000500047223 */ /* 0x000fc800000000ff */
[----:B------:R-:W-:-:S04]  /*01c0*/  FFMA R7, -R3, R4, R0 ;  /* 0x0000000403077223 */ /* 0x000fc80000000100 */
[----:B------:R-:W-:Y:S01]  /*01d0*/  FFMA R5, R5, R7, R4 ;  /* 0x0000000705057223 */ /* 0x000fe20000000004 */
[----:B------:R-:W-:Y:S01]  /*01e0*/  FADD R4, -R6, 1 ;  /* 0x3f80000006047421 */ /* 0x000fe20000000100 */
[----:B0-2---:R-:W-:Y:S06]  /*01f0*/  @!P0 BRA `(.L_x_2) ;  /* 0x00000000000c8947 */ /* 0x005fec0003800000 */
[----:B------:R-:W-:-:S07]  /*0200*/  MOV R6, 0x220 ;  /* 0x0000022000067802 */ /* 0x000fce0000000f00 */
[----:B------:R-:W-:Y:S05]  /*0210*/  CALL.REL.NOINC `($__internal_0_$__cuda_sm3x_div_rn_noftz_f32_slowpath) ;  /* 0x0000000000307944 */ /* 0x000fea0003c00000 */
[----:B------:R-:W-:-:S07]  /*0220*/  IMAD.MOV.U32 R5, RZ, RZ, R0 ;  /* 0x000000ffff057224 */ /* 0x000fce00078e0000 */
.L_x_2:
[----:B------:R-:W-:Y:S05]  /*0230*/  BSYNC.RECONVERGENT B0 ;  /* 0x0000000000007941 */ /* 0x000fea0003800200 */
.L_x_1:
[----:B------:R-:W0:Y:S01]  /*0240*/  LDC.64 R6, c[0x0][0x380] ;  /* 0x0000e000ff067b82 */ /* 0x000e220000000a00 */
[----:B------:R-:W-:Y:S01]  /*0250*/  FADD R5, -R5, 1 ;  /* 0x3f80000005057421 */ /* 0x000fe20000000100 */
[----:B------:R-:W-:-:S03]  /*0260*/  FMUL R9, R4, 255 ;  /* 0x437f000004097820 */ /* 0x000fc60000400000 */
[----:B------:R-:W-:Y:S01]  /*0270*/  FMUL R5, R5, 255 ;  /* 0x437f000005057820 */ /* 0x000fe20000400000 */
[----:B0-----:R-:W-:-:S04]  /*0280*/  IMAD.WIDE R2, R2, 0xc, R6 ;  /* 0x0000000c02027825 */ /* 0x001fc800078e0206 */
[----:B------:R-:W-:Y:S01]  /*0290*/  IMAD.MOV.U32 R7, RZ, RZ, 0x427f0000 ;  /* 0x427f0000ff077424 */ /* 0x000fe200078e00ff */
[----:B------:R-:W-:Y:S04]  /*02a0*/  STG.E desc[UR4][R2.64], R9 ;  /* 0x0000000902007986 */ /* 0x000fe8000c101904 */
[----:B------:R-:W-:Y:S04]  /*02b0*/  STG.E desc[UR4][R2.64+0x4], R5 ;  /* 0x0000040502007986 */ /* 0x000fe8000c101904 */
[----:B------:R-:W-:Y:S01]  /*02c0*/  STG.E desc[UR4][R2.64+0x8], R7 ;  /* 0x0000080702007986 */ /* 0x000fe2000c101904 */
[----:B------:R-:W-:Y:S05]  /*02d0*/  EXIT ;  /* 0x000000000000794d */ /* 0x000fea0003800000 */
        .weak           $__internal_0_$__cuda_sm3x_div_rn_noftz_f32_slowpath
        .type           $__internal_0_$__cuda_sm3x_div_rn_noftz_f32_slowpath,@function
        .size           $__internal_0_$__cuda_sm3x_div_rn_noftz_f32_slowpath,(.L_x_15 - $__internal_0_$__cuda_sm3x_div_rn_noftz_f32_slowpath)
$__internal_0_$__cuda_sm3x_div_rn_noftz_f32_slowpath:
[----:B------:R-:W-:Y:S01]  /*02e0*/  SHF.R.U32.HI R8, RZ, 0x17, R3 ;  /* 0x00000017ff087819 */ /* 0x000fe20000011603 */
[----:B------:R-:W-:Y:S01]  /*02f0*/  BSSY.RECONVERGENT B1, `(.L_x_3) ;  /* 0x0000062000017945 */ /* 0x000fe20003800200 */
[----:B------:R-:W-:Y:S02]  /*0300*/  SHF.R.U32.HI R7, RZ, 0x17, R0 ;  /* 0x00000017ff077819 */ /* 0x000fe40000011600 */
[----:B------:R-:W-:Y:S02]  /*0310*/  LOP3.LUT R12, R8, 0xff, RZ, 0xc0, !PT ;  /* 0x000000ff080c7812 */ /* 0x000fe400078ec0ff */
[----:B------:R-:W-:-:S03]  /*0320*/  LOP3.LUT R10, R7, 0xff, RZ, 0xc0, !PT ;  /* 0x000000ff070a7812 */ /* 0x000fc600078ec0ff */
[----:B------:R-:W-:Y:S02]  /*0330*/  VIADD R9, R12, 0xffffffff ;  /* 0xffffffff0c097836 */ /* 0x000fe40000000000 */
[----:B------:R-:W-:-:S03]  /*0340*/  VIADD R8, R10, 0xffffffff ;  /* 0xffffffff0a087836 */ /* 0x000fc60000000000 */
[----:B------:R-:W-:-:S04]  /*0350*/  ISETP.GT.U32.AND P0, PT, R9, 0xfd, PT ;  /* 0x000000fd0900780c */ /* 0x000fc80003f04070 */
[----:B------:R-:W-:-:S13]  /*0360*/  ISETP.GT.U32.OR P0, PT, R8, 0xfd, P0 ;  /* 0x000000fd0800780c */ /* 0x000fda0000704470 */
[----:B------:R-:W-:Y:S01]  /*0370*/  @!P0 IMAD.MOV.U32 R7, RZ, RZ, RZ ;  /* 0x000000ffff078224 */ /* 0x000fe200078e00ff */
[----:B------:R-:W-:Y:S06]  /*0380*/  @!P0 BRA `(.L_x_4) ;  /* 0x00000000005c8947 */ /* 0x000fec0003800000 */
[----:B------:R-:W-:Y:S02]  /*0390*/  FSETP.GTU.FTZ.AND P0, PT, |R0|, +INF , PT ;  /* 0x7f8000000000780b */ /* 0x000fe40003f1c200 */
[----:B------:R-:W-:-:S04]  /*03a0*/  FSETP.GTU.FTZ.AND P1, PT, |R3|, +INF , PT ;  /* 0x7f8000000300780b */ /* 0x000fc80003f3c200 */
[----:B------:R-:W-:-:S13]  /*03b0*/  PLOP3.LUT P0, PT, P0, P1, PT, 0xf8, 0x8f ;  /* 0x00000000008f781c */ /* 0x000fda0000703f70 */
[----:B------:R-:W-:Y:S05]  /*03c0*/  @P0 BRA `(.L_x_5) ;  /* 0x00000004004c0947 */ /* 0x000fea0003800000 */
[----:B------:R-:W-:-:S13]  /*03d0*/  LOP3.LUT P0, RZ, R3, 0x7fffffff, R0, 0xc8, !PT ;  /* 0x7fffffff03ff7812 */ /* 0x000fda000780c800 */
[----:B------:R-:W-:Y:S05]  /*03e0*/  @!P0 BRA `(.L_x_6) ;  /* 0x00000004003c8947 */ /* 0x000fea0003800000 */
[C---:B------:R-:W-:Y:S02]  /*03f0*/  FSETP.NEU.FTZ.AND P2, PT, |R0|.reuse, +INF , PT ;  /* 0x7f8000000000780b */ /* 0x040fe40003f5d200 */
[----:B------:R-:W-:Y:S02]  /*0400*/  FSETP.NEU.FTZ.AND P1, PT, |R3|, +INF , PT ;  /* 0x7f8000000300780b */ /* 0x000fe40003f3d200 */
[----:B------:R-:W-:-:S11]  /*0410*/  FSETP.NEU.FTZ.AND P0, PT, |R0|, +INF , PT ;  /* 0x7f8000000000780b */ /* 0x000fd60003f1d200 */
[----:B------:R-:W-:Y:S05]  /*0420*/  @!P1 BRA !P2, `(.L_x_6) ;  /* 0x00000004002c9947 */ /* 0x000fea0005000000 */
[----:B------:R-:W-:-:S04]  /*0430*/  LOP3.LUT P2, RZ, R0, 0x7fffffff, RZ, 0xc0, !PT ;  /* 0x7fffffff00ff7812 */ /* 0x000fc8000784c0ff */
[----:B------:R-:W-:-:S13]  /*0440*/  PLOP3.LUT P1, PT, P1, P2, PT, 0x2f, 0xf2 ;  /* 0x0000000000f2781c */ /* 0x000fda0000f24577 */
[----:B------:R-:W-:Y:S05]  /*0450*/  @P1 BRA `(.L_x_7) ;  /* 0x0000000400181947 */ /* 0x000fea0003800000 */
[----:B------:R-:W-:-:S04]  /*0460*/  LOP3.LUT P1, RZ, R3, 0x7fffffff, RZ, 0xc0, !PT ;  /* 0x7fffffff03ff7812 */ /* 0x000fc8000782c0ff */
[----:B------:R-:W-:-:S13]  /*0470*/  PLOP3.LUT P0, PT, P0, P1, PT, 0x2f, 0xf2 ;  /* 0x0000000000f2781c */ /* 0x000fda0000702577 */
[----:B------:R-:W-:Y:S05]  /*0480*/  @P0 BRA `(.L_x_8) ;  /* 0x0000000400000947 */ /* 0x000fea0003800000 */
[----:B------:R-:W-:Y:S02]  /*0490*/  ISETP.GE.AND P0, PT, R8, RZ, PT ;  /* 0x000000ff0800720c */ /* 0x000fe40003f06270 */
[----:B------:R-:W-:-:S11]  /*04a0*/  ISETP.GE.AND P1, PT, R9, RZ, PT ;  /* 0x000000ff0900720c */ /* 0x000fd60003f26270 */
[----:B------:R-:W-:Y:S02]  /*04b0*/  @P0 IMAD.MOV.U32 R7, RZ, RZ, RZ ;  /* 0x000000ffff070224 */ /* 0x000fe400078e00ff */
[----:B------:R-:W-:Y:S01]  /*04c0*/  @!P0 FFMA R0, R0, 1.84467440737095516160e+19, RZ ;  /* 0x5f80000000008823 */ /* 0x000fe200000000ff */
[----:B------:R-:W-:Y:S02]  /*04d0*/  @!P0 IMAD.MOV.U32 R7, RZ, RZ, -0x40 ;  /* 0xffffffc0ff078424 */ /* 0x000fe400078e00ff */
[----:B------:R-:W-:Y:S02]  /*04e0*/  @!P1 FFMA R3, R3, 1.84467440737095516160e+19, RZ ;  /* 0x5f80000003039823 */ /* 0x000fe400000000ff */
[----:B------:R-:W-:-:S07]  /*04f0*/  @!P1 VIADD R7, R7, 0x40 ;  /* 0x0000004007079836 */ /* 0x000fce0000000000 */
.L_x_4:
[----:B------:R-:W-:Y:S01]  /*0500*/  LEA R8, R12, 0xc0800000, 0x17 ;  /* 0xc08000000c087811 */ /* 0x000fe200078eb8ff */
[----:B------:R-:W-:Y:S04]  /*0510*/  BSSY.RECONVERGENT B2, `(.L_x_9) ;  /* 0x0000036000027945 */ /* 0x000fe80003800200 */
[----:B------:R-:W-:Y:S02]  /*0520*/  IMAD.IADD R8, R3, 0x1, -R8 ;  /* 0x0000000103087824 */ /* 0x000fe400078e0a08 */
[----:B------:R-:W-:Y:S02]  /*0530*/  VIADD R3, R10, 0xffffff81 ;  /* 0xffffff810a037836 */ /* 0x000fe40000000000 */
[----:B------:R0:W1:Y:S01]  /*0540*/  MUFU.RCP R9, R8 ;  /* 0x0000000800097308 */ /* 0x0000620000001000 */
[----:B------:R-:W-:Y:S01]  /*0550*/  FADD.FTZ R11, -R8, -RZ ;  /* 0x800000ff080b7221 */ /* 0x000fe20000010100 */
[C---:B------:R-:W-:Y:S01]  /*0560*/  IMAD R0, R3.reuse, -0x800000, R0 ;  /* 0xff80000003007824 */ /* 0x040fe200078e0200 */
[----:B0-----:R-:W-:-:S05]  /*0570*/  IADD3 R8, PT, PT, R3, 0x7f, -R12 ;  /* 0x0000007f03087810 */ /* 0x001fca0007ffe80c */
[----:B------:R-:W-:Y:S02]  /*0580*/  IMAD.IADD R8, R8, 0x1, R7 ;  /* 0x0000000108087824 */ /* 0x000fe400078e0207 */
[----:B-1----:R-:W-:-:S04]  /*0590*/  FFMA R10, R9, R11, 1 ;  /* 0x3f800000090a7423 */ /* 0x002fc8000000000b */
[----:B------:R-:W-:-:S04]  /*05a0*/  FFMA R14, R9, R10, R9 ;  /* 0x0000000a090e7223 */ /* 0x000fc80000000009 */
[----:B------:R-:W-:-:S04]  /*05b0*/  FFMA R9, R0, R14, RZ ;  /* 0x0000000e00097223 */ /* 0x000fc800000000ff */
[----:B------:R-:W-:-:S04]  /*05c0*/  FFMA R10, R11, R9, R0 ;  /* 0x000000090b0a7223 */ /* 0x000fc80000000000 */
[----:B------:R-:W-:-:S04]  /*05d0*/  FFMA R9, R14, R10, R9 ;  /* 0x0000000a0e097223 */ /* 0x000fc80000000009 */
[----:B------:R-:W-:-:S04]  /*05e0*/  FFMA R10, R11, R9, R0 ;  /* 0x000000090b0a7223 */ /* 0x000fc80000000000 */
[----:B------:R-:W-:-:S05]  /*05f0*/  FFMA R0, R14, R10, R9 ;  /* 0x0000000a0e007223 */ /* 0x000fca0000000009 */
[----:B------:R-:W-:-:S04]  /*0600*/  SHF.R.U32.HI R3, RZ, 0x17, R0 ;  /* 0x00000017ff037819 */ /* 0x000fc80000011600 */
[----:B------:R-:W-:-:S05]  /*0610*/  LOP3.LUT R3, R3, 0xff, RZ, 0xc0, !PT ;  /* 0x000000ff03037812 */ /* 0x000fca00078ec0ff */
[----:B------:R-:W-:-:S04]  /*0620*/  IMAD.IADD R11, R3, 0x1, R8 ;  /* 0x00000001030b7824 */ /* 0x000fc800078e0208 */
[----:B------:R-:W-:-:S05]  /*0630*/  VIADD R3, R11, 0xffffffff ;  /* 0xffffffff0b037836 */ /* 0x000fca0000000000 */
[----:B------:R-:W-:-:S13]  /*0640*/  ISETP.GE.U32.AND P0, PT, R3, 0xfe, PT ;  /* 0x000000fe0300780c */ /* 0x000fda0003f06070 */
[----:B------:R-:W-:Y:S05]  /*0650*/  @!P0 BRA `(.L_x_10) ;  /* 0x0000000000808947 */ /* 0x000fea0003800000 */
[----:B------:R-:W-:-:S13]  /*0660*/  ISETP.GT.AND P0, PT, R11, 0xfe, PT ;  /* 0x000000fe0b00780c */ /* 0x000fda0003f04270 */
[----:B------:R-:W-:Y:S05]  /*0670*/  @P0 BRA `(.L_x_11) ;  /* 0x00000000006c0947 */ /* 0x000fea0003800000 */
[----:B------:R-:W-:-:S13]  /*0680*/  ISETP.GE.AND P0, PT, R11, 0x1, PT ;  /* 0x000000010b00780c */ /* 0x000fda0003f06270 */
[----:B------:R-:W-:Y:S05]  /*0690*/  @P0 BRA `(.L_x_12) ;  /* 0x0000000000740947 */ /* 0x000fea0003800000 */
[----:B------:R-:W-:Y:S02]  /*06a0*/  ISETP.GE.AND P0, PT, R11, -0x18, PT ;  /* 0xffffffe80b00780c */ /* 0x000fe40003f06270 */
[----:B------:R-:W-:-:S11]  /*06b0*/  LOP3.LUT R0, R0, 0x80000000, RZ, 0xc0, !PT ;  /* 0x8000000000007812 */ /* 0x000fd600078ec0ff */
[----:B------:R-:W-:Y:S05]  /*06c0*/  @!P0 BRA `(.L_x_12) ;  /* 0x0000000000688947 */ /* 0x000fea0003800000 */
[CCC-:B------:R-:W-:Y:S01]  /*06d0*/  FFMA.RZ R3, R14.reuse, R10.reuse, R9.reuse ;  /* 0x0000000a0e037223 */ /* 0x1c0fe2000000c009 */
[CCC-:B------:R-:W-:Y:S01]  /*06e0*/  FFMA.RM R8, R14.reuse, R10.reuse, R9.reuse ;  /* 0x0000000a0e087223 */ /* 0x1c0fe20000004009 */
[C---:B------:R-:W-:Y:S02]  /*06f0*/  ISETP.NE.AND P2, PT, R11.reuse, RZ, PT ;  /* 0x000000ff0b00720c */ /* 0x040fe40003f45270 */
[----:B------:R-:W-:Y:S02]  /*0700*/  ISETP.NE.AND P1, PT, R11, RZ, PT ;  /* 0x000000ff0b00720c */ /* 0x000fe40003f25270 */
[----:B------:R-:W-:Y:S01]  /*0710*/  LOP3.LUT R7, R3, 0x7fffff, RZ, 0xc0, !PT ;  /* 0x007fffff03077812 */ /* 0x000fe200078ec0ff */
[----:B------:R-:W-:Y:S01]  /*0720*/  FFMA.RP R3, R14, R10, R9 ;  /* 0x0000000a0e037223 */ /* 0x000fe20000008009 */
[----:B------:R-:W-:Y:S02]  /*0730*/  VIADD R10, R11, 0x20 ;  /* 0x000000200b0a7836 */ /* 0x000fe40000000000 */
[----:B------:R-:W-:Y:S01]  /*0740*/  LOP3.LUT R7, R7, 0x800000, RZ, 0xfc, !PT ;  /* 0x0080000007077812 */ /* 0x000fe200078efcff */
[----:B------:R-:W-:Y:S01]  /*0750*/  IMAD.MOV R9, RZ, RZ, -R11 ;  /* 0x000000ffff097224 */ /* 0x000fe200078e0a0b */
[----:B------:R-:W-:-:S02]  /*0760*/  FSETP.NEU.FTZ.AND P0, PT, R3, R8, PT ;  /* 0x000000080300720b */ /* 0x000fc40003f1d000 */
[----:B------:R-:W-:Y:S02]  /*0770*/  SHF.L.U32 R10, R7, R10, RZ ;  /* 0x0000000a070a7219 */ /* 0x000fe400000006ff */
[----:B------:R-:W-:Y:S02]  /*0780*/  SEL R8, R9, RZ, P2 ;  /* 0x000000ff09087207 */ /* 0x000fe40001000000 */
[----:B------:R-:W-:Y:S02]  /*0790*/  ISETP.NE.AND P1, PT, R10, RZ, P1 ;  /* 0x000000ff0a00720c */ /* 0x000fe40000f25270 */
[----:B------:R-:W-:Y:S02]  /*07a0*/  SHF.R.U32.HI R8, RZ, R8, R7 ;  /* 0x00000008ff087219 */ /* 0x000fe40000011607 */
[----:B------:R-:W-:Y:S02]  /*07b0*/  PLOP3.LUT P0, PT, P0, P1, PT, 0xf8, 0x8f ;  /* 0x00000000008f781c */ /* 0x000fe40000703f70 */
[----:B------:R-:W-:-:S02]  /*07c0*/  SHF.R.U32.HI R10, RZ, 0x1, R8 ;  /* 0x00000001ff0a7819 */ /* 0x000fc40000011608 */
[----:B------:R-:W-:-:S04]  /*07d0*/  SEL R3, RZ, 0x1, !P0 ;  /* 0x00000001ff037807 */ /* 0x000fc80004000000 */
[----:B------:R-:W-:-:S04]  /*07e0*/  LOP3.LUT R3, R3, 0x1, R10, 0xf8, !PT ;  /* 0x0000000103037812 */ /* 0x000fc800078ef80a */
[----:B------:R-:W-:-:S05]  /*07f0*/  LOP3.LUT R3, R3, R8, RZ, 0xc0, !PT ;  /* 0x0000000803037212 */ /* 0x000fca00078ec0ff */
[----:B------:R-:W-:-:S05]  /*0800*/  IMAD.IADD R3, R10, 0x1, R3 ;  /* 0x000000010a037824 */ /* 0x000fca00078e0203 */
[----:B------:R-:W-:Y:S01]  /*0810*/  LOP3.LUT R0, R3, R0, RZ, 0xfc, !PT ;  /* 0x0000000003007212 */ /* 0x000fe200078efcff */
[----:B------:R-:W-:Y:S06]  /*0820*/  BRA `(.L_x_12) ;  /* 0x0000000000107947 */ /* 0x000fec0003800000 */
.L_x_11:
[----:B------:R-:W-:-:S04]  /*0830*/  LOP3.LUT R0, R0, 0x80000000, RZ, 0xc0, !PT ;  /* 0x8000000000007812 */ /* 0x000fc800078ec0ff */
[----:B------:R-:W-:Y:S01]  /*0840*/  LOP3.LUT R0, R0, 0x7f800000, RZ, 0xfc, !PT ;  /* 0x7f80000000007812 */ /* 0x000fe200078efcff */
[----:B------:R-:W-:Y:S06]  /*0850*/  BRA `(.L_x_12) ;  /* 0x0000000000047947 */ /* 0x000fec0003800000 */
.L_x_10:
[----:B------:R-:W-:-:S07]  /*0860*/  IMAD R0, R8, 0x800000, R0 ;  /* 0x0080000008007824 */ /* 0x000fce00078e0200 */
.L_x_12:
[----:B------:R-:W-:Y:S05]  /*0870*/  BSYNC.RECONVERGENT B2 ;  /* 0x0000000000027941 */ /* 0x000fea0003800200 */
.L_x_9:
[----:B------:R-:W-:Y:S05]  /*0880*/  BRA `(.L_x_13) ;  /* 0x0000000000207947 */ /* 0x000fea0003800000 */
.L_x_8:
[----:B------:R-:W-:-:S04]  /*0890*/  LOP3.LUT R0, R3, 0x80000000, R0, 0x48, !PT ;  /* 0x8000000003007812 */ /* 0x000fc800078e4800 */
[----:B------:R-:W-:Y:S01]  /*08a0*/  LOP3.LUT R0, R0, 0x7f800000, RZ, 0xfc, !PT ;  /* 0x7f80000000007812 */ /* 0x000fe200078efcff */
[----:B------:R-:W-:Y:S06]  /*08b0*/  BRA `(.L_x_13) ;  /* 0x0000000000147947 */ /* 0x000fec0003800000 */
.L_x_7:
[----:B------:R-:W-:Y:S01]  /*08c0*/  LOP3.LUT R0, R3, 0x80000000, R0, 0x48, !PT ;  /* 0x8000000003007812 */ /* 0x000fe200078e4800 */
[----:B------:R-:W-:Y:S06]  /*08d0*/  BRA `(.L_x_13) ;  /* 0x00000000000c7947 */ /* 0x000fec0003800000 */
.L_x_6:
[----:B------:R-:W0:Y:S01]  /*08e0*/  MUFU.RSQ R0, -QNAN ;  /* 0xffc0000000007908 */ /* 0x000e220000001400 */
[----:B------:R-:W-:Y:S05]  /*08f0*/  BRA `(.L_x_13) ;  /* 0x0000000000047947 */ /* 0x000fea0003800000 */
.L_x_5:
[----:B------:R-:W-:-:S07]  /*0900*/  FADD.FTZ R0, R0, R3 ;  /* 0x0000000300007221 */ /* 0x000fce0000010000 */
.L_x_13:
[----:B------:R-:W-:Y:S05]  /*0910*/  BSYNC.RECONVERGENT B1 ;  /* 0x0000000000017941 */ /* 0x000fea0003800200 */
.L_x_3:
[----:B------:R-:W-:-:S04]  /*0920*/  IMAD.MOV.U32 R7, RZ, RZ, 0x0 ;  /* 0x00000000ff077424 */ /* 0x000fc800078e00ff */
[----:B0-----:R-:W-:Y:S05]  /*0930*/  RET.REL.NODEC R6 `(_Z11shadePixelsP5pixel) ;  /* 0xfffffff406b07950 */ /* 0x001fea0003c3ffff */
.L_x_14:
[----:B------:R-:W-:-:S00]  /*0940*/  BRA `(.L_x_14) ;  /* 0xfffffffc00fc7947 */ /* 0x000fc0000383ffff */
[----:B------:R-:W-:-:S00]  /*0950*/  NOP ;  /* 0x0000000000007918 */ /* 0x000fc00000000000 */
        /* <DEDUP_REMOVED lines=10> */
.L_x_15:


//--------------------- .nv.shared.reserved.0     --------------------------
	.section	.nv.shared.reserved.0,"aw",@nobits
	.weak		__nv_reservedSMEM_offset_0_alias
	.size		__nv_reservedSMEM_offset_0_alias, 0, 64
	.other		__nv_reservedSMEM_offset_0_alias,@"STO_CUDA_RESERVED_SHARED STV_DEFAULT"
__nv_reservedSMEM_offset_0_alias:
	.zero		0
	.zero		64


//--------------------- .nv.constant0._Z11shadePixelsP5pixel --------------------------
	.section	.nv.constant0._Z11shadePixelsP5pixel,"a",@progbits
	.sectionflags	@""
	.align	4
.nv.constant0._Z11shadePixelsP5pixel:
	.zero		904


//--------------------- SYMBOLS --------------------------

	.type		.nv.reservedSmem.offset0,@object
	.size		.nv.reservedSmem.offset0,0x4
